	.headerflags	@"EF_CUDA_TEXMODE_UNIFIED EF_CUDA_64BIT_ADDRESS EF_CUDA_ACCELERATORS EF_CUDA_SM90 EF_CUDA_VIRTUAL_SM(EF_CUDA_SM90)"
	.elftype	@"ET_EXEC"


//--------------------- .nv.info                  --------------------------
	.section	.nv.info,"",@"SHT_CUDA_INFO"
	.align	4


	//----- nvinfo : EIATTR_REGCOUNT
	.align		4
        /*0000*/ 	.byte	0x04, 0x2f
        /*0002*/ 	.short	(.L_1 - .L_0)
	.align		4
.L_0:
        /*0004*/ 	.word	index@(triton_poi_fused_clone_26)
        /*0008*/ 	.word	0x0000000e


	//----- nvinfo : EIATTR_MIN_STACK_SIZE
	.align		4
.L_1:
        /*000c*/ 	.byte	0x04, 0x12
        /*000e*/ 	.short	(.L_3 - .L_2)
	.align		4
.L_2:
        /*0010*/ 	.word	index@(triton_poi_fused_clone_26)
        /*0014*/ 	.word	0x00000000


	//----- nvinfo : EIATTR_FRAME_SIZE
	.align		4
.L_3:
        /*0018*/ 	.byte	0x04, 0x11
        /*001a*/ 	.short	(.L_5 - .L_4)
	.align		4
.L_4:
        /*001c*/ 	.word	index@(triton_poi_fused_clone_26)
        /*0020*/ 	.word	0x00000000


	//----- nvinfo : EIATTR_MIN_STACK_SIZE
	.align		4
.L_5:
        /*0024*/ 	.byte	0x04, 0x12
        /*0026*/ 	.short	(.L_7 - .L_6)
	.align		4
.L_6:
        /*0028*/ 	.word	index@(triton_poi_fused_clone_26)
        /*002c*/ 	.word	0x00000000
.L_7:


//--------------------- .nv.info.triton_poi_fused_clone_26 --------------------------
	.section	.nv.info.triton_poi_fused_clone_26,"",@"SHT_CUDA_INFO"
	.sectionflags	@""
	.align	4


	//----- nvinfo : EIATTR_CUDA_API_VERSION
	.align		4
        /*0000*/ 	.byte	0x04, 0x37
        /*0002*/ 	.short	(.L_9 - .L_8)
.L_8:
        /*0004*/ 	.word	0x0000007c


	//----- nvinfo : EIATTR_KPARAM_INFO
	.align		4
.L_9:
        /*0008*/ 	.byte	0x04, 0x17
        /*000a*/ 	.short	(.L_11 - .L_10)
.L_10:
        /*000c*/ 	.word	0x00000000
        /*0010*/ 	.short	0x0002
        /*0012*/ 	.short	0x0010
        /*0014*/ 	.byte	0x00, 0xf0, 0x11, 0x00


	//----- nvinfo : EIATTR_KPARAM_INFO
	.align		4
.L_11:
        /*0018*/ 	.byte	0x04, 0x17
        /*001a*/ 	.short	(.L_13 - .L_12)
.L_12:
        /*001c*/ 	.word	0x00000000
        /*0020*/ 	.short	0x0001
        /*0022*/ 	.short	0x0008
        /*0024*/ 	.byte	0x00, 0xf4, 0x21, 0x00


	//----- nvinfo : EIATTR_KPARAM_INFO
	.align		4
.L_13:
        /*0028*/ 	.byte	0x04, 0x17
        /*002a*/ 	.short	(.L_15 - .L_14)
.L_14:
        /*002c*/ 	.word	0x00000000
        /*0030*/ 	.short	0x0000
        /*0032*/ 	.short	0x0000
        /*0034*/ 	.byte	0x00, 0xf4, 0x21, 0x00


	//----- nvinfo : EIATTR_SPARSE_MMA_MASK
	.align		4
.L_15:
        /*0038*/ 	.byte	0x03, 0x50
        /*003a*/ 	.short	0x0000


	//----- nvinfo : EIATTR_MAXREG_COUNT
	.align		4
        /*003c*/ 	.byte	0x03, 0x1b
        /*003e*/ 	.short	0x00ff


	//----- nvinfo : EIATTR_EXIT_INSTR_OFFSETS
	.align		4
        /*0040*/ 	.byte	0x04, 0x1c
        /*0042*/ 	.short	(.L_17 - .L_16)


	//   ....[0]....
.L_16:
        /*0044*/ 	.word	0x00000110


	//----- nvinfo : EIATTR_REQNTID
	.align		4
.L_17:
        /*0048*/ 	.byte	0x04, 0x10
        /*004a*/ 	.short	(.L_19 - .L_18)
.L_18:
        /*004c*/ 	.word	0x00000080
        /*0050*/ 	.word	0x00000001
        /*0054*/ 	.word	0x00000001


	//----- nvinfo : EIATTR_CBANK_PARAM_SIZE
	.align		4
.L_19:
        /*0058*/ 	.byte	0x03, 0x19
        /*005a*/ 	.short	0x0014


	//----- nvinfo : EIATTR_PARAM_CBANK
	.align		4
        /*005c*/ 	.byte	0x04, 0x0a
        /*005e*/ 	.short	(.L_21 - .L_20)
	.align		4
.L_20:
        /*0060*/ 	.word	index@(.nv.constant0.triton_poi_fused_clone_26)
        /*0064*/ 	.short	0x0210
        /*0066*/ 	.short	0x0014


	//----- nvinfo : EIATTR_SW_WAR
	.align		4
.L_21:
        /*0068*/ 	.byte	0x04, 0x36
        /*006a*/ 	.short	(.L_23 - .L_22)
.L_22:
        /*006c*/ 	.word	0x00000008
.L_23:


//--------------------- .nv.callgraph             --------------------------
	.section	.nv.callgraph,"",@"SHT_CUDA_CALLGRAPH"
	.align	4
	.sectionentsize	8
	.align		4
        /*0000*/ 	.word	0x00000000
	.align		4
        /*0004*/ 	.word	0xffffffff
	.align		4
        /*0008*/ 	.word	0x00000000
	.align		4
        /*000c*/ 	.word	0xfffffffe
	.align		4
        /*0010*/ 	.word	0x00000000
	.align		4
        /*0014*/ 	.word	0xfffffffd
	.align		4
        /*0018*/ 	.word	0x00000000
	.align		4
        /*001c*/ 	.word	0xfffffffc


//--------------------- .text.triton_poi_fused_clone_26 --------------------------
	.section	.text.triton_poi_fused_clone_26,"ax",@progbits
	.align	128
        .global         triton_poi_fused_clone_26
        .type           triton_poi_fused_clone_26,@function
        .size           triton_poi_fused_clone_26,(.L_x_1 - triton_poi_fused_clone_26)
        .other          triton_poi_fused_clone_26,@"STO_CUDA_ENTRY STV_DEFAULT"
triton_poi_fused_clone_26:
.text.triton_poi_fused_clone_26:
[----:B------:R-:W-:Y:S01]  /*0000*/  LDC R1, c[0x0][0x28] ;  /* 0x00000a00ff017b82 */ /* 0x000fe20000000800 */
[----:B------:R-:W1:Y:S07]  /*0010*/  S2R R0, SR_TID.X ;  /* 0x0000000000007919 */ /* 0x000e6e0000002100 */
[----:B------:R-:W2:Y:S01]  /*0020*/  LDC.64 R4, c[0x0][0x210] ;  /* 0x00008400ff047b82 */ /* 0x000ea20000000a00 */
[----:B------:R-:W-:Y:S01]  /*0030*/  ULDC.64 UR4, c[0x0][0x208] ;  /* 0x0000820000047ab9 */ /* 0x000fe20000000a00 */
[----:B------:R-:W3:Y:S01]  /*0040*/  S2R R9, SR_CTAID.X ;  /* 0x0000000000097919 */ /* 0x000ee20000002500 */
[----:B-1----:R-:W-:-:S04]  /*0050*/  SHF.L.U32 R0, R0, 0x1, RZ ;  /* 0x0000000100007819 */ /* 0x002fc800000006ff */
[----:B------:R-:W-:-:S04]  /*0060*/  LOP3.LUT R0, R0, 0xfe, RZ, 0xc0, !PT ;  /* 0x000000fe00007812 */ /* 0x000fc800078ec0ff */
[----:B---3--:R-:W-:-:S04]  /*0070*/  LEA R9, R9, R0, 0x8 ;  /* 0x0000000009097211 */ /* 0x008fc800078e40ff */
[----:B------:R-:W-:-:S04]  /*0080*/  SHF.L.U32 R3, R9, 0x2, RZ ;  /* 0x0000000209037819 */ /* 0x000fc800000006ff */
[----:B------:R-:W-:Y:S01]  /*0090*/  IADD3 R7, R3, 0x4, RZ ;  /* 0x0000000403077810 */ /* 0x000fe20007ffe0ff */
[----:B--2---:R-:W-:-:S04]  /*00a0*/  IMAD.WIDE R2, R3, 0x4, R4 ;  /* 0x0000000403027825 */ /* 0x004fc800078e0204 */
[----:B------:R-:W-:Y:S01]  /*00b0*/  IMAD.WIDE R4, R7, 0x4, R4 ;  /* 0x0000000407047825 */ /* 0x000fe200078e0204 */
[----:B------:R-:W2:Y:S01]  /*00c0*/  LDG.E.EL R10, desc[UR4][R2.64+0x8] ;  /* 0x00000804020a7981 */ /* 0x000ea2000c2e1900 */
[----:B------:R-:W1:Y:S03]  /*00d0*/  LDC.64 R6, c[0x0][0x218] ;  /* 0x00008600ff067b82 */ /* 0x000e660000000a00 */
[----:B------:R-:W2:Y:S01]  /*00e0*/  LDG.E.EL R11, desc[UR4][R4.64+0x8] ;  /* 0x00000804040b7981 */ /* 0x000ea2000c2e1900 */
[----:B-1----:R-:W-:-:S05]  /*00f0*/  IMAD.WIDE R6, R9, 0x4, R6 ;  /* 0x0000000409067825 */ /* 0x002fca00078e0206 */
[----:B--2---:R-:W-:Y:S01]  /*0100*/  STG.E.64 desc[UR4][R6.64], R10 ;  /* 0x0000000a06007986 */ /* 0x004fe2000c101b04 */
[----:B------:R-:W-:Y:S05]  /*0110*/  EXIT ;  /* 0x000000000000794d */ /* 0x000fea0003800000 */
.L_x_0:
[----:B------:R-:W-:-:S00]  /*0120*/  BRA `(.L_x_0) ;  /* 0xfffffffc00fc7947 */ /* 0x000fc0000383ffff */
[----:B------:R-:W-:-:S00]  /*0130*/  NOP ;  /* 0x0000000000007918 */ /* 0x000fc00000000000 */
        /* <DEDUP_REMOVED lines=12> */
.L_x_1:


//--------------------- .nv.constant0.triton_poi_fused_clone_26 --------------------------
	.section	.nv.constant0.triton_poi_fused_clone_26,"a",@progbits
	.sectionflags	@""
	.align	4
.nv.constant0.triton_poi_fused_clone_26:
	.zero		548
